//
// Generated by NVIDIA NVVM Compiler
//
// Compiler Build ID: CL-36424714
// Cuda compilation tools, release 13.0, V13.0.88
// Based on NVVM 20.0.0
//

.version 9.0
.target sm_100
.address_size 64

	// .globl	fft_norm

.visible .entry fft_norm(
	.param .u64 .ptr .align 1 fft_norm_param_0,
	.param .u32 fft_norm_param_1
)
{
	.reg .b32 	%r<6>;
	.reg .b32 	%f<6>;
	.reg .b64 	%rd<5>;

	ld.param.u64 	%rd1, [fft_norm_param_0];
	ld.param.u32 	%r1, [fft_norm_param_1];
	cvta.to.global.u64 	%rd2, %rd1;
	mov.u32 	%r2, %ntid.x;
	mov.u32 	%r3, %ctaid.x;
	mov.u32 	%r4, %tid.x;
	mad.lo.s32 	%r5, %r2, %r3, %r4;
	mul.wide.s32 	%rd3, %r5, 8;
	add.s64 	%rd4, %rd2, %rd3;
	ld.global.v2.f32 	{%f1, %f2}, [%rd4];
	cvt.rn.f32.s32 	%f3, %r1;
	div.rn.f32 	%f4, %f1, %f3;
	div.rn.f32 	%f5, %f2, %f3;
	st.global.v2.f32 	[%rd4], {%f4, %f5};
	ret;

}


// ===== COMPILED SASS (sm_100) =====

	.target	sm_100

	.elftype	@"ET_EXEC"


//--------------------- .note.nv.tkinfo           --------------------------
	.section	.note.nv.tkinfo,"",@"SHT_NOTE"
	.sectionflags	@"SHF_NOTE_NV_TKINFO"
	.tkinfo
        /*0018*/ 	.word	0x00000002
        /*0030*/ 	.string	""
        /*0030*/ 	.string	"ptxas"
        /*0030*/ 	.string	"Cuda compilation tools, release 13.0, V13.0.88"
        /*0030*/ 	.string	"Build cuda_13.0.r13.0/compiler.36424714_0"
        /*0030*/ 	.string	"-arch sm_100 -m 64 "



//--------------------- .note.nv.cuinfo           --------------------------
	.section	.note.nv.cuinfo,"",@"SHT_NOTE"
	.sectionflags	@"SHF_NOTE_NV_CUINFO"
        /*0018*/ 	.short	0x0002
        /*001a*/ 	.short	0x0064
        /*001c*/ 	.short	0x0082
	.zero		2


//--------------------- .nv.info                  --------------------------
	.section	.nv.info,"",@"SHT_CUDA_INFO"
	.align	4


	//----- nvinfo : EIATTR_REGCOUNT
	.align		4
        /*0000*/ 	.byte	0x04, 0x2f
        /*0002*/ 	.short	(.L_1 - .L_0)
	.align		4
.L_0:
        /*0004*/ 	.word	index@(fft_norm)
        /*0008*/ 	.word	0x00000014


	//----- nvinfo : EIATTR_FRAME_SIZE
	.align		4
.L_1:
        /*000c*/ 	.byte	0x04, 0x11
        /*000e*/ 	.short	(.L_3 - .L_2)
	.align		4
.L_2:
        /*0010*/ 	.word	index@($__internal_0_$__cuda_sm3x_div_rn_noftz_f32_slowpath)
        /*0014*/ 	.word	0x00000000


	//----- nvinfo : EIATTR_FRAME_SIZE
	.align		4
.L_3:
        /*0018*/ 	.byte	0x04, 0x11
        /*001a*/ 	.short	(.L_5 - .L_4)
	.align		4
.L_4:
        /*001c*/ 	.word	index@(fft_norm)
        /*0020*/ 	.word	0x00000000


	//----- nvinfo : EIATTR_MIN_STACK_SIZE
	.align		4
.L_5:
        /*0024*/ 	.byte	0x04, 0x12
        /*0026*/ 	.short	(.L_7 - .L_6)
	.align		4
.L_6:
        /*0028*/ 	.word	index@(fft_norm)
        /*002c*/ 	.word	0x00000000
.L_7:


//--------------------- .nv.compat                --------------------------
	.section	.nv.compat,"",@"SHT_CUDA_COMPAT_INFO"
	.align	4
        /*0000*/ 	.byte	0x02, 0x09, 0x00, 0x00, 0x02, 0x02, 0x01, 0x00, 0x02, 0x05, 0x05, 0x00, 0x03, 0x07, 0x01, 0x01
        /*0010*/ 	.byte	0x02, 0x03, 0x00, 0x00, 0x02, 0x06, 0x01, 0x00, 0x04, 0x0b, 0x08, 0x00, 0x01, 0x00, 0x00, 0x00
        /*0020*/ 	.byte	0x00, 0x00, 0x00, 0x00


//--------------------- .nv.info.fft_norm         --------------------------
	.section	.nv.info.fft_norm,"",@"SHT_CUDA_INFO"
	.sectionflags	@""
	.align	4


	//----- nvinfo : EIATTR_CUDA_API_VERSION
	.align		4
        /*0000*/ 	.byte	0x04, 0x37
        /*0002*/ 	.short	(.L_9 - .L_8)
.L_8:
        /*0004*/ 	.word	0x00000082


	//----- nvinfo : EIATTR_KPARAM_INFO
	.align		4
.L_9:
        /*0008*/ 	.byte	0x04, 0x17
        /*000a*/ 	.short	(.L_11 - .L_10)
.L_10:
        /*000c*/ 	.word	0x00000000
        /*0010*/ 	.short	0x0001
        /*0012*/ 	.short	0x0008
        /*0014*/ 	.byte	0x00, 0xf0, 0x11, 0x00


	//----- nvinfo : EIATTR_KPARAM_INFO
	.align		4
.L_11:
        /*0018*/ 	.byte	0x04, 0x17
        /*001a*/ 	.short	(.L_13 - .L_12)
.L_12:
        /*001c*/ 	.word	0x00000000
        /*0020*/ 	.short	0x0000
        /*0022*/ 	.short	0x0000
        /*0024*/ 	.byte	0x00, 0xf5, 0x21, 0x00


	//----- nvinfo : EIATTR_SPARSE_MMA_MASK
	.align		4
.L_13:
        /*0028*/ 	.byte	0x03, 0x50
        /*002a*/ 	.short	0x0000


	//----- nvinfo : EIATTR_MAXREG_COUNT
	.align		4
        /*002c*/ 	.byte	0x03, 0x1b
        /*002e*/ 	.short	0x00ff


	//----- nvinfo : EIATTR_MERCURY_ISA_VERSION
	.align		4
        /*0030*/ 	.byte	0x03, 0x5f
        /*0032*/ 	.short	0x0101


	//----- nvinfo : EIATTR_VRC_CTA_INIT_COUNT
	.align		4
        /*0034*/ 	.byte	0x02, 0x4a
	.zero		1
	.zero		1


	//----- nvinfo : EIATTR_EXIT_INSTR_OFFSETS
	.align		4
        /*0038*/ 	.byte	0x04, 0x1c
        /*003a*/ 	.short	(.L_15 - .L_14)


	//   ....[0]....
.L_14:
        /*003c*/ 	.word	0x00000290


	//----- nvinfo : EIATTR_CRS_STACK_SIZE
	.align		4
.L_15:
        /*0040*/ 	.byte	0x04, 0x1e
        /*0042*/ 	.short	(.L_17 - .L_16)
.L_16:
        /*0044*/ 	.word	0x00000000


	//----- nvinfo : EIATTR_CBANK_PARAM_SIZE
	.align		4
.L_17:
        /*0048*/ 	.byte	0x03, 0x19
        /*004a*/ 	.short	0x000c


	//----- nvinfo : EIATTR_PARAM_CBANK
	.align		4
        /*004c*/ 	.byte	0x04, 0x0a
        /*004e*/ 	.short	(.L_19 - .L_18)
	.align		4
.L_18:
        /*0050*/ 	.word	index@(.nv.constant0.fft_norm)
        /*0054*/ 	.short	0x0380
        /*0056*/ 	.short	0x000c


	//----- nvinfo : EIATTR_SW_WAR
	.align		4
.L_19:
        /*0058*/ 	.byte	0x04, 0x36
        /*005a*/ 	.short	(.L_21 - .L_20)
.L_20:
        /*005c*/ 	.word	0x00000008
.L_21:


//--------------------- .nv.callgraph             --------------------------
	.section	.nv.callgraph,"",@"SHT_CUDA_CALLGRAPH"
	.align	4
	.sectionentsize	8
	.align		4
        /*0000*/ 	.word	0x00000000
	.align		4
        /*0004*/ 	.word	0xffffffff
	.align		4
        /*0008*/ 	.word	0x00000000
	.align		4
        /*000c*/ 	.word	0xfffffffe
	.align		4
        /*0010*/ 	.word	0x00000000
	.align		4
        /*0014*/ 	.word	0xfffffffd
	.align		4
        /*0018*/ 	.word	0x00000000
	.align		4
        /*001c*/ 	.word	0xfffffffc


//--------------------- .text.fft_norm            --------------------------
	.section	.text.fft_norm,"ax",@progbits
	.align	128
        .global         fft_norm
        .type           fft_norm,@function
        .size           fft_norm,(.L_x_16 - fft_norm)
        .other          fft_norm,@"STO_CUDA_ENTRY STV_DEFAULT"
fft_norm:
.text.fft_norm:
[----:B------:R-:W-:Y:S01]  /*0000*/  LDC R1, c[0x0][0x37c] ;  /* 0x0000df00ff017b82 */ /* 0x000fe20000000800 */
[----:B------:R-:W0:Y:S07]  /*0010*/  S2R R3, SR_CTAID.X ;  /* 0x0000000000037919 */ /* 0x000e2e0000002500 */
[----:B------:R-:W1:Y:S01]  /*0020*/  LDC.64 R6, c[0x0][0x380] ;  /* 0x0000e000ff067b82 */ /* 0x000e620000000a00 */
[----:B------:R-:W0:Y:S01]  /*0030*/  LDCU UR6, c[0x0][0x360] ;  /* 0x00006c00ff0677ac */ /* 0x000e220008000800 */
[----:B------:R-:W0:Y:S01]  /*0040*/  S2R R0, SR_TID.X ;  /* 0x0000000000007919 */ /* 0x000e220000002100 */
[----:B------:R-:W2:Y:S01]  /*0050*/  LDCU.64 UR4, c[0x0][0x358] ;  /* 0x00006b00ff0477ac */ /* 0x000ea20008000a00 */
[----:B0-----:R-:W-:Y:S01]  /*0060*/  IMAD R3, R3, UR6, R0 ;  /* 0x0000000603037c24 */ /* 0x001fe2000f8e0200 */
[----:B------:R-:W0:Y:S03]  /*0070*/  LDCU UR6, c[0x0][0x388] ;  /* 0x00007100ff0677ac */ /* 0x000e260008000800 */
[----:B-1----:R-:W-:-:S05]  /*0080*/  IMAD.WIDE R6, R3, 0x8, R6 ;  /* 0x0000000803067825 */ /* 0x002fca00078e0206 */
[----:B--2---:R-:W2:Y:S01]  /*0090*/  LDG.E.64 R2, desc[UR4][R6.64] ;  /* 0x0000000406027981 */ /* 0x004ea2000c1e1b00 */
[----:B------:R-:W-:Y:S01]  /*00a0*/  BSSY.RECONVERGENT B0, `(.L_x_0) ;  /* 0x000000e000007945 */ /* 0x000fe20003800200 */
[----:B0-----:R-:W-:-:S04]  /*00b0*/  I2FP.F32.S32 R8, UR6 ;  /* 0x0000000600087c45 */ /* 0x001fc80008201400 */
[----:B------:R-:W0:Y:S02]  /*00c0*/  MUFU.RCP R5, R8 ;  /* 0x0000000800057308 */ /* 0x000e240000001000 */
[----:B0-----:R-:W-:-:S04]  /*00d0*/  FFMA R0, -R8, R5, 1 ;  /* 0x3f80000008007423 */ /* 0x001fc80000000105 */
[----:B------:R-:W-:Y:S02]  /*00e0*/  FFMA R5, R5, R0, R5 ;  /* 0x0000000005057223 */ /* 0x000fe40000000005 */
[----:B--2---:R-:W0:Y:S02]  /*00f0*/  FCHK P0, R2, R8 ;  /* 0x0000000802007302 */ /* 0x004e240000000000 */
[----:B------:R-:W-:-:S04]  /*0100*/  FFMA R4, R2, R5, RZ ;  /* 0x0000000502047223 */ /* 0x000fc800000000ff */
[----:B------:R-:W-:-:S04]  /*0110*/  FFMA R0, -R8, R4, R2 ;  /* 0x0000000408007223 */ /* 0x000fc80000000102 */
[----:B------:R-:W-:Y:S01]  /*0120*/  FFMA R4, R5, R0, R4 ;  /* 0x0000000005047223 */ /* 0x000fe20000000004 */
[----:B0-----:R-:W-:Y:S06]  /*0130*/  @!P0 BRA `(.L_x_1) ;  /* 0x0000000000108947 */ /* 0x001fec0003800000 */
[----:B------:R-:W-:Y:S01]  /*0140*/  IMAD.MOV.U32 R5, RZ, RZ, R8 ;  /* 0x000000ffff057224 */ /* 0x000fe200078e0008 */
[----:B------:R-:W-:-:S07]  /*0150*/  MOV R10, 0x170 ;  /* 0x00000170000a7802 */ /* 0x000fce0000000f00 */
[----:B------:R-:W-:Y:S05]  /*0160*/  CALL.REL.NOINC `($__internal_0_$__cuda_sm3x_div_rn_noftz_f32_slowpath) ;  /* 0x00000000004c7944 */ /* 0x000fea0003c00000 */
[----:B------:R-:W-:-:S07]  /*0170*/  IMAD.MOV.U32 R4, RZ, RZ, R0 ;  /* 0x000000ffff047224 */ /* 0x000fce00078e0000 */
.L_x_1:
[----:B------:R-:W-:Y:S05]  /*0180*/  BSYNC.RECONVERGENT B0 ;  /* 0x0000000000007941 */ /* 0x000fea0003800200 */
.L_x_0:
[----:B------:R-:W0:Y:S01]  /*0190*/  MUFU.RCP R5, R8 ;  /* 0x0000000800057308 */ /* 0x000e220000001000 */
[----:B------:R-:W-:Y:S07]  /*01a0*/  BSSY.RECONVERGENT B0, `(.L_x_2) ;  /* 0x000000d000007945 */ /* 0x000fee0003800200 */
[----:B------:R-:W1:Y:S01]  /*01b0*/  FCHK P0, R3, R8 ;  /* 0x0000000803007302 */ /* 0x000e620000000000 */
[----:B0-----:R-:W-:-:S04]  /*01c0*/  FFMA R0, -R8, R5, 1 ;  /* 0x3f80000008007423 */ /* 0x001fc80000000105 */
[----:B------:R-:W-:-:S04]  /*01d0*/  FFMA R2, R5, R0, R5 ;  /* 0x0000000005027223 */ /* 0x000fc80000000005 */
[----:B------:R-:W-:-:S04]  /*01e0*/  FFMA R5, R3, R2, RZ ;  /* 0x0000000203057223 */ /* 0x000fc800000000ff */
[----:B------:R-:W-:-:S04]  /*01f0*/  FFMA R0, -R8, R5, R3 ;  /* 0x0000000508007223 */ /* 0x000fc80000000103 */
[----:B------:R-:W-:Y:S01]  /*0200*/  FFMA R5, R2, R0, R5 ;  /* 0x0000000002057223 */ /* 0x000fe20000000005 */
[----:B-1----:R-:W-:Y:S06]  /*0210*/  @!P0 BRA `(.L_x_3) ;  /* 0x0000000000148947 */ /* 0x002fec0003800000 */
[----:B------:R-:W-:Y:S01]  /*0220*/  IMAD.MOV.U32 R2, RZ, RZ, R3 ;  /* 0x000000ffff027224 */ /* 0x000fe200078e0003 */
[----:B------:R-:W-:Y:S01]  /*0230*/  MOV R10, 0x260 ;  /* 0x00000260000a7802 */ /* 0x000fe20000000f00 */
[----:B------:R-:W-:-:S07]  /*0240*/  IMAD.MOV.U32 R5, RZ, RZ, R8 ;  /* 0x000000ffff057224 */ /* 0x000fce00078e0008 */
[----:B------:R-:W-:Y:S05]  /*0250*/  CALL.REL.NOINC `($__internal_0_$__cuda_sm3x_div_rn_noftz_f32_slowpath) ;  /* 0x0000000000107944 */ /* 0x000fea0003c00000 */
[----:B------:R-:W-:-:S07]  /*0260*/  IMAD.MOV.U32 R5, RZ, RZ, R0 ;  /* 0x000000ffff057224 */ /* 0x000fce00078e0000 */
.L_x_3:
[----:B------:R-:W-:Y:S05]  /*0270*/  BSYNC.RECONVERGENT B0 ;  /* 0x0000000000007941 */ /* 0x000fea0003800200 */
.L_x_2:
[----:B------:R-:W-:Y:S01]  /*0280*/  STG.E.64 desc[UR4][R6.64], R4 ;  /* 0x0000000406007986 */ /* 0x000fe2000c101b04 */
[----:B------:R-:W-:Y:S05]  /*0290*/  EXIT ;  /* 0x000000000000794d */ /* 0x000fea0003800000 */
        .weak           $__internal_0_$__cuda_sm3x_div_rn_noftz_f32_slowpath
        .type           $__internal_0_$__cuda_sm3x_div_rn_noftz_f32_slowpath,@function
        .size           $__internal_0_$__cuda_sm3x_div_rn_noftz_f32_slowpath,(.L_x_16 - $__internal_0_$__cuda_sm3x_div_rn_noftz_f32_slowpath)
$__internal_0_$__cuda_sm3x_div_rn_noftz_f32_slowpath:
[----:B------:R-:W-:Y:S01]  /*02a0*/  SHF.R.U32.HI R9, RZ, 0x17, R5 ;  /* 0x00000017ff097819 */ /* 0x000fe20000011605 */
[----:B------:R-:W-:Y:S01]  /*02b0*/  BSSY.RECONVERGENT B1, `(.L_x_4) ;  /* 0x0000062000017945 */ /* 0x000fe20003800200 */
[----:B------:R-:W-:Y:S02]  /*02c0*/  SHF.R.U32.HI R0, RZ, 0x17, R2 ;  /* 0x00000017ff007819 */ /* 0x000fe40000011602 */
[----:B------:R-:W-:Y:S02]  /*02d0*/  LOP3.LUT R16, R9, 0xff, RZ, 0xc0, !PT ;  /* 0x000000ff09107812 */ /* 0x000fe400078ec0ff */
[----:B------:R-:W-:-:S03]  /*02e0*/  LOP3.LUT R14, R0, 0xff, RZ, 0xc0, !PT ;  /* 0x000000ff000e7812 */ /* 0x000fc600078ec0ff */
[----:B------:R-:W-:Y:S02]  /*02f0*/  VIADD R11, R16, 0xffffffff ;  /* 0xffffffff100b7836 */ /* 0x000fe40000000000 */
[----:B------:R-:W-:-:S03]  /*0300*/  VIADD R0, R14, 0xffffffff ;  /* 0xffffffff0e007836 */ /* 0x000fc60000000000 */
[----:B------:R-:W-:-:S04]  /*0310*/  ISETP.GT.U32.AND P0, PT, R11, 0xfd, PT ;  /* 0x000000fd0b00780c */ /* 0x000fc80003f04070 */
[----:B------:R-:W-:-:S13]  /*0320*/  ISETP.GT.U32.OR P0, PT, R0, 0xfd, P0 ;  /* 0x000000fd0000780c */ /* 0x000fda0000704470 */
[----:B------:R-:W-:Y:S01]  /*0330*/  @!P0 IMAD.MOV.U32 R9, RZ, RZ, RZ ;  /* 0x000000ffff098224 */ /* 0x000fe200078e00ff */
[----:B------:R-:W-:Y:S06]  /*0340*/  @!P0 BRA `(.L_x_5) ;  /* 0x00000000005c8947 */ /* 0x000fec0003800000 */
[----:B------:R-:W-:Y:S02]  /*0350*/  FSETP.GTU.FTZ.AND P0, PT, |R2|, +INF , PT ;  /* 0x7f8000000200780b */ /* 0x000fe40003f1c200 */
[----:B------:R-:W-:-:S04]  /*0360*/  FSETP.GTU.FTZ.AND P1, PT, |R5|, +INF , PT ;  /* 0x7f8000000500780b */ /* 0x000fc80003f3c200 */
[----:B------:R-:W-:-:S13]  /*0370*/  PLOP3.LUT P0, PT, P0, P1, PT, 0xf8, 0x8f ;  /* 0x00000000008f781c */ /* 0x000fda0000703f70 */
[----:B------:R-:W-:Y:S05]  /*0380*/  @P0 BRA `(.L_x_6) ;  /* 0x00000004004c0947 */ /* 0x000fea0003800000 */
[----:B------:R-:W-:-:S13]  /*0390*/  LOP3.LUT P0, RZ, R5, 0x7fffffff, R2, 0xc8, !PT ;  /* 0x7fffffff05ff7812 */ /* 0x000fda000780c802 */
[----:B------:R-:W-:Y:S05]  /*03a0*/  @!P0 BRA `(.L_x_7) ;  /* 0x00000004003c8947 */ /* 0x000fea0003800000 */
[C---:B------:R-:W-:Y:S02]  /*03b0*/  FSETP.NEU.FTZ.AND P2, PT, |R2|.reuse, +INF , PT ;  /* 0x7f8000000200780b */ /* 0x040fe40003f5d200 */
[----:B------:R-:W-:Y:S02]  /*03c0*/  FSETP.NEU.FTZ.AND P1, PT, |R5|, +INF , PT ;  /* 0x7f8000000500780b */ /* 0x000fe40003f3d200 */
[----:B------:R-:W-:-:S11]  /*03d0*/  FSETP.NEU.FTZ.AND P0, PT, |R2|, +INF , PT ;  /* 0x7f8000000200780b */ /* 0x000fd60003f1d200 */
[----:B------:R-:W-:Y:S05]  /*03e0*/  @!P1 BRA !P2, `(.L_x_7) ;  /* 0x00000004002c9947 */ /* 0x000fea0005000000 */
[----:B------:R-:W-:-:S04]  /*03f0*/  LOP3.LUT P2, RZ, R2, 0x7fffffff, RZ, 0xc0, !PT ;  /* 0x7fffffff02ff7812 */ /* 0x000fc8000784c0ff */
[----:B------:R-:W-:-:S13]  /*0400*/  PLOP3.LUT P1, PT, P1, P2, PT, 0x2f, 0xf2 ;  /* 0x0000000000f2781c */ /* 0x000fda0000f24577 */
[----:B------:R-:W-:Y:S05]  /*0410*/  @P1 BRA `(.L_x_8) ;  /* 0x0000000400181947 */ /* 0x000fea0003800000 */
[----:B------:R-:W-:-:S04]  /*0420*/  LOP3.LUT P1, RZ, R5, 0x7fffffff, RZ, 0xc0, !PT ;  /* 0x7fffffff05ff7812 */ /* 0x000fc8000782c0ff */
[----:B------:R-:W-:-:S13]  /*0430*/  PLOP3.LUT P0, PT, P0, P1, PT, 0x2f, 0xf2 ;  /* 0x0000000000f2781c */ /* 0x000fda0000702577 */
[----:B------:R-:W-:Y:S05]  /*0440*/  @P0 BRA `(.L_x_9) ;  /* 0x0000000400000947 */ /* 0x000fea0003800000 */
[----:B------:R-:W-:Y:S02]  /*0450*/  ISETP.GE.AND P0, PT, R0, RZ, PT ;  /* 0x000000ff0000720c */ /* 0x000fe40003f06270 */
[----:B------:R-:W-:-:S11]  /*0460*/  ISETP.GE.AND P1, PT, R11, RZ, PT ;  /* 0x000000ff0b00720c */ /* 0x000fd60003f26270 */
[----:B------:R-:W-:Y:S02]  /*0470*/  @P0 IMAD.MOV.U32 R9, RZ, RZ, RZ ;  /* 0x000000ffff090224 */ /* 0x000fe400078e00ff */
[----:B------:R-:W-:Y:S01]  /*0480*/  @!P0 FFMA R2, R2, 1.84467440737095516160e+19, RZ ;  /* 0x5f80000002028823 */ /* 0x000fe200000000ff */
[----:B------:R-:W-:Y:S02]  /*0490*/  @!P0 IMAD.MOV.U32 R9, RZ, RZ, -0x40 ;  /* 0xffffffc0ff098424 */ /* 0x000fe400078e00ff */
[----:B------:R-:W-:Y:S02]  /*04a0*/  @!P1 FFMA R5, R5, 1.84467440737095516160e+19, RZ ;  /* 0x5f80000005059823 */ /* 0x000fe400000000ff */
[----:B------:R-:W-:-:S07]  /*04b0*/  @!P1 VIADD R9, R9, 0x40 ;  /* 0x0000004009099836 */ /* 0x000fce0000000000 */
.L_x_5:
[----:B------:R-:W-:Y:S01]  /*04c0*/  LEA R0, R16, 0xc0800000, 0x17 ;  /* 0xc080000010007811 */ /* 0x000fe200078eb8ff */
[----:B------:R-:W-:Y:S04]  /*04d0*/  BSSY.RECONVERGENT B2, `(.L_x_10) ;  /* 0x0000036000027945 */ /* 0x000fe80003800200 */
[----:B------:R-:W-:Y:S02]  /*04e0*/  IMAD.IADD R11, R5, 0x1, -R0 ;  /* 0x00000001050b7824 */ /* 0x000fe400078e0a00 */
[----:B------:R-:W-:Y:S02]  /*04f0*/  VIADD R5, R14, 0xffffff81 ;  /* 0xffffff810e057836 */ /* 0x000fe40000000000 */
[----:B------:R-:W0:Y:S01]  /*0500*/  MUFU.RCP R12, R11 ;  /* 0x0000000b000c7308 */ /* 0x000e220000001000 */
[----:B------:R-:W-:Y:S01]  /*0510*/  FADD.FTZ R13, -R11, -RZ ;  /* 0x800000ff0b0d7221 */ /* 0x000fe20000010100 */
[----:B------:R-:W-:-:S03]  /*0520*/  IMAD R0, R5, -0x800000, R2 ;  /* 0xff80000005007824 */ /* 0x000fc600078e0202 */
[----:B0-----:R-:W-:-:S04]  /*0530*/  FFMA R15, R12, R13, 1 ;  /* 0x3f8000000c0f7423 */ /* 0x001fc8000000000d */
[----:B------:R-:W-:Y:S01]  /*0540*/  FFMA R17, R12, R15, R12 ;  /* 0x0000000f0c117223 */ /* 0x000fe2000000000c */
[----:B------:R-:W-:-:S03]  /*0550*/  IADD3 R12, PT, PT, R5, 0x7f, -R16 ;  /* 0x0000007f050c7810 */ /* 0x000fc60007ffe810 */
[----:B------:R-:W-:Y:S02]  /*0560*/  FFMA R2, R0, R17, RZ ;  /* 0x0000001100027223 */ /* 0x000fe400000000ff */
[----:B------:R-:W-:Y:S02]  /*0570*/  IMAD.IADD R9, R12, 0x1, R9 ;  /* 0x000000010c097824 */ /* 0x000fe400078e0209 */
[----:B------:R-:W-:-:S04]  /*0580*/  FFMA R15, R13, R2, R0 ;  /* 0x000000020d0f7223 */ /* 0x000fc80000000000 */
[----:B------:R-:W-:-:S04]  /*0590*/  FFMA R14, R17, R15, R2 ;  /* 0x0000000f110e7223 */ /* 0x000fc80000000002 */
[----:B------:R-:W-:-:S04]  /*05a0*/  FFMA R13, R13, R14, R0 ;  /* 0x0000000e0d0d7223 */ /* 0x000fc80000000000 */
[----:B------:R-:W-:-:S05]  /*05b0*/  FFMA R0, R17, R13, R14 ;  /* 0x0000000d11007223 */ /* 0x000fca000000000e */
[----:B------:R-:W-:-:S04]  /*05c0*/  SHF.R.U32.HI R2, RZ, 0x17, R0 ;  /* 0x00000017ff027819 */ /* 0x000fc80000011600 */
[----:B------:R-:W-:-:S05]  /*05d0*/  LOP3.LUT R2, R2, 0xff, RZ, 0xc0, !PT ;  /* 0x000000ff02027812 */ /* 0x000fca00078ec0ff */
[----:B------:R-:W-:-:S04]  /*05e0*/  IMAD.IADD R11, R2, 0x1, R9 ;  /* 0x00000001020b7824 */ /* 0x000fc800078e0209 */
[----:B------:R-:W-:-:S05]  /*05f0*/  VIADD R2, R11, 0xffffffff ;  /* 0xffffffff0b027836 */ /* 0x000fca0000000000 */
[----:B------:R-:W-:-:S13]  /*0600*/  ISETP.GE.U32.AND P0, PT, R2, 0xfe, PT ;  /* 0x000000fe0200780c */ /* 0x000fda0003f06070 */
[----:B------:R-:W-:Y:S05]  /*0610*/  @!P0 BRA `(.L_x_11) ;  /* 0x0000000000808947 */ /* 0x000fea0003800000 */
[----:B------:R-:W-:-:S13]  /*0620*/  ISETP.GT.AND P0, PT, R11, 0xfe, PT ;  /* 0x000000fe0b00780c */ /* 0x000fda0003f04270 */
[----:B------:R-:W-:Y:S05]  /*0630*/  @P0 BRA `(.L_x_12) ;  /* 0x00000000006c0947 */ /* 0x000fea0003800000 */
[----:B------:R-:W-:-:S13]  /*0640*/  ISETP.GE.AND P0, PT, R11, 0x1, PT ;  /* 0x000000010b00780c */ /* 0x000fda0003f06270 */
[----:B------:R-:W-:Y:S05]  /*0650*/  @P0 BRA `(.L_x_13) ;  /* 0x0000000000740947 */ /* 0x000fea0003800000 */
[----:B------:R-:W-:Y:S02]  /*0660*/  ISETP.GE.AND P0, PT, R11, -0x18, PT ;  /* 0xffffffe80b00780c */ /* 0x000fe40003f06270 */
[----:B------:R-:W-:-:S11]  /*0670*/  LOP3.LUT R0, R0, 0x80000000, RZ, 0xc0, !PT ;  /* 0x8000000000007812 */ /* 0x000fd600078ec0ff */
[----:B------:R-:W-:Y:S05]  /*0680*/  @!P0 BRA `(.L_x_13) ;  /* 0x0000000000688947 */ /* 0x000fea0003800000 */
[-CC-:B------:R-:W-:Y:S01]  /*0690*/  FFMA.RZ R2, R17, R13.reuse, R14.reuse ;  /* 0x0000000d11027223 */ /* 0x180fe2000000c00e */
[----:B------:R-:W-:Y:S02]  /*06a0*/  VIADD R12, R11, 0x20 ;  /* 0x000000200b0c7836 */ /* 0x000fe40000000000 */
[-CC-:B------:R-:W-:Y:S01]  /*06b0*/  FFMA.RM R5, R17, R13.reuse, R14.reuse ;  /* 0x0000000d11057223 */ /* 0x180fe2000000400e */
[----:B------:R-:W-:Y:S02]  /*06c0*/  ISETP.NE.AND P2, PT, R11, RZ, PT ;  /* 0x000000ff0b00720c */ /* 0x000fe40003f45270 */
[----:B------:R-:W-:Y:S01]  /*06d0*/  LOP3.LUT R9, R2, 0x7fffff, RZ, 0xc0, !PT ;  /* 0x007fffff02097812 */ /* 0x000fe200078ec0ff */
[----:B------:R-:W-:Y:S01]  /*06e0*/  FFMA.RP R2, R17, R13, R14 ;  /* 0x0000000d11027223 */ /* 0x000fe2000000800e */
[----:B------:R-:W-:Y:S01]  /*06f0*/  ISETP.NE.AND P1, PT, R11, RZ, PT ;  /* 0x000000ff0b00720c */ /* 0x000fe20003f25270 */
[----:B------:R-:W-:Y:S01]  /*0700*/  IMAD.MOV R11, RZ, RZ, -R11 ;  /* 0x000000ffff0b7224 */ /* 0x000fe200078e0a0b */
[----:B------:R-:W-:-:S02]  /*0710*/  LOP3.LUT R9, R9, 0x800000, RZ, 0xfc, !PT ;  /* 0x0080000009097812 */ /* 0x000fc400078efcff */
[----:B------:R-:W-:Y:S02]  /*0720*/  FSETP.NEU.FTZ.AND P0, PT, R2, R5, PT ;  /* 0x000000050200720b */ /* 0x000fe40003f1d000 */
[----:B------:R-:W-:Y:S02]  /*0730*/  SHF.L.U32 R12, R9, R12, RZ ;  /* 0x0000000c090c7219 */ /* 0x000fe400000006ff */
[----:B------:R-:W-:Y:S02]  /*0740*/  SEL R2, R11, RZ, P2 ;  /* 0x000000ff0b027207 */ /* 0x000fe40001000000 */
[----:B------:R-:W-:Y:S02]  /*0750*/  ISETP.NE.AND P1, PT, R12, RZ, P1 ;  /* 0x000000ff0c00720c */ /* 0x000fe40000f25270 */
[----:B------:R-:W-:Y:S02]  /*0760*/  SHF.R.U32.HI R2, RZ, R2, R9 ;  /* 0x00000002ff027219 */ /* 0x000fe40000011609 */
[----:B------:R-:W-:-:S02]  /*0770*/  PLOP3.LUT P0, PT, P0, P1, PT, 0xf8, 0x8f ;  /* 0x00000000008f781c */ /* 0x000fc40000703f70 */
[----:B------:R-:W-:Y:S02]  /*0780*/  SHF.R.U32.HI R12, RZ, 0x1, R2 ;  /* 0x00000001ff0c7819 */ /* 0x000fe40000011602 */
[----:B------:R-:W-:-:S04]  /*0790*/  SEL R5, RZ, 0x1, !P0 ;  /* 0x00000001ff057807 */ /* 0x000fc80004000000 */
[----:B------:R-:W-:-:S04]  /*07a0*/  LOP3.LUT R5, R5, 0x1, R12, 0xf8, !PT ;  /* 0x0000000105057812 */ /* 0x000fc800078ef80c */
[----:B------:R-:W-:-:S05]  /*07b0*/  LOP3.LUT R5, R5, R2, RZ, 0xc0, !PT ;  /* 0x0000000205057212 */ /* 0x000fca00078ec0ff */
[----:B------:R-:W-:-:S05]  /*07c0*/  IMAD.IADD R5, R12, 0x1, R5 ;  /* 0x000000010c057824 */ /* 0x000fca00078e0205 */
[----:B------:R-:W-:Y:S01]  /*07d0*/  LOP3.LUT R0, R5, R0, RZ, 0xfc, !PT ;  /* 0x0000000005007212 */ /* 0x000fe200078efcff */
[----:B------:R-:W-:Y:S06]  /*07e0*/  BRA `(.L_x_13) ;  /* 0x0000000000107947 */ /* 0x000fec0003800000 */
.L_x_12:
[----:B------:R-:W-:-:S04]  /*07f0*/  LOP3.LUT R0, R0, 0x80000000, RZ, 0xc0, !PT ;  /* 0x8000000000007812 */ /* 0x000fc800078ec0ff */
[----:B------:R-:W-:Y:S01]  /*0800*/  LOP3.LUT R0, R0, 0x7f800000, RZ, 0xfc, !PT ;  /* 0x7f80000000007812 */ /* 0x000fe200078efcff */
[----:B------:R-:W-:Y:S06]  /*0810*/  BRA `(.L_x_13) ;  /* 0x0000000000047947 */ /* 0x000fec0003800000 */
.L_x_11:
[----:B------:R-:W-:-:S07]  /*0820*/  IMAD R0, R9, 0x800000, R0 ;  /* 0x0080000009007824 */ /* 0x000fce00078e0200 */
.L_x_13:
[----:B------:R-:W-:Y:S05]  /*0830*/  BSYNC.RECONVERGENT B2 ;  /* 0x0000000000027941 */ /* 0x000fea0003800200 */
.L_x_10:
[----:B------:R-:W-:Y:S05]  /*0840*/  BRA `(.L_x_14) ;  /* 0x0000000000207947 */ /* 0x000fea0003800000 */
.L_x_9:
[----:B------:R-:W-:-:S04]  /*0850*/  LOP3.LUT R0, R5, 0x80000000, R2, 0x48, !PT ;  /* 0x8000000005007812 */ /* 0x000fc800078e4802 */
[----:B------:R-:W-:Y:S01]  /*0860*/  LOP3.LUT R0, R0, 0x7f800000, RZ, 0xfc, !PT ;  /* 0x7f80000000007812 */ /* 0x000fe200078efcff */
[----:B------:R-:W-:Y:S06]  /*0870*/  BRA `(.L_x_14) ;  /* 0x0000000000147947 */ /* 0x000fec0003800000 */
.L_x_8:
[----:B------:R-:W-:Y:S01]  /*0880*/  LOP3.LUT R0, R5, 0x80000000, R2, 0x48, !PT ;  /* 0x8000000005007812 */ /* 0x000fe200078e4802 */
[----:B------:R-:W-:Y:S06]  /*0890*/  BRA `(.L_x_14) ;  /* 0x00000000000c7947 */ /* 0x000fec0003800000 */
.L_x_7:
[----:B------:R-:W0:Y:S01]  /*08a0*/  MUFU.RSQ R0, -QNAN ;  /* 0xffc0000000007908 */ /* 0x000e220000001400 */
[----:B------:R-:W-:Y:S05]  /*08b0*/  BRA `(.L_x_14) ;  /* 0x0000000000047947 */ /* 0x000fea0003800000 */
.L_x_6:
[----:B------:R-:W-:-:S07]  /*08c0*/  FADD.FTZ R0, R2, R5 ;  /* 0x0000000502007221 */ /* 0x000fce0000010000 */
.L_x_14:
[----:B------:R-:W-:Y:S05]  /*08d0*/  BSYNC.RECONVERGENT B1 ;  /* 0x0000000000017941 */ /* 0x000fea0003800200 */
.L_x_4:
[----:B------:R-:W-:-:S04]  /*08e0*/  IMAD.MOV.U32 R11, RZ, RZ, 0x0 ;  /* 0x00000000ff0b7424 */ /* 0x000fc800078e00ff */
[----:B0-----:R-:W-:Y:S05]  /*08f0*/  RET.REL.NODEC R10 `(fft_norm) ;  /* 0xfffffff40ac07950 */ /* 0x001fea0003c3ffff */
.L_x_15:
[----:B------:R-:W-:-:S00]  /*0900*/  BRA `(.L_x_15) ;  /* 0xfffffffc00fc7947 */ /* 0x000fc0000383ffff */
[----:B------:R-:W-:-:S00]  /*0910*/  NOP ;  /* 0x0000000000007918 */ /* 0x000fc00000000000 */
        /* <DEDUP_REMOVED lines=14> */
.L_x_16:


//--------------------- .nv.shared.reserved.0     --------------------------
	.section	.nv.shared.reserved.0,"aw",@nobits
	.weak		__nv_reservedSMEM_offset_0_alias
	.size		__nv_reservedSMEM_offset_0_alias, 0, 64
	.other		__nv_reservedSMEM_offset_0_alias,@"STO_CUDA_RESERVED_SHARED STV_DEFAULT"
__nv_reservedSMEM_offset_0_alias:
	.zero		0
	.zero		64


//--------------------- .nv.constant0.fft_norm    --------------------------
	.section	.nv.constant0.fft_norm,"a",@progbits
	.sectionflags	@""
	.align	4
.nv.constant0.fft_norm:
	.zero		908


//--------------------- SYMBOLS --------------------------

	.type		.nv.reservedSmem.offset0,@object
	.size		.nv.reservedSmem.offset0,0x4
